//
// Generated by NVIDIA NVVM Compiler
//
// Compiler Build ID: CL-36424714
// Cuda compilation tools, release 13.0, V13.0.88
// Based on NVVM 20.0.0
//

.version 9.0
.target sm_100
.address_size 64

	// .globl	_Z10horizontalPfS_iii

.visible .entry _Z10horizontalPfS_iii(
	.param .u64 .ptr .align 1 _Z10horizontalPfS_iii_param_0,
	.param .u64 .ptr .align 1 _Z10horizontalPfS_iii_param_1,
	.param .u32 _Z10horizontalPfS_iii_param_2,
	.param .u32 _Z10horizontalPfS_iii_param_3,
	.param .u32 _Z10horizontalPfS_iii_param_4
)
{
	.reg .pred 	%p<63>;
	.reg .b32 	%r<116>;
	.reg .b32 	%f<102>;
	.reg .b64 	%rd<48>;

	ld.param.u64 	%rd17, [_Z10horizontalPfS_iii_param_0];
	ld.param.u64 	%rd18, [_Z10horizontalPfS_iii_param_1];
	ld.param.u32 	%r58, [_Z10horizontalPfS_iii_param_2];
	ld.param.u32 	%r59, [_Z10horizontalPfS_iii_param_3];
	ld.param.u32 	%r60, [_Z10horizontalPfS_iii_param_4];
	mov.u32 	%r61, %ctaid.x;
	mov.u32 	%r62, %ntid.x;
	mov.u32 	%r63, %tid.x;
	mad.lo.s32 	%r1, %r61, %r62, %r63;
	setp.le.s32 	%p1, %r60, %r1;
	@%p1 bra 	$L__BB0_38;
	cvta.to.global.u64 	%rd1, %rd17;
	cvta.to.global.u64 	%rd2, %rd18;
	mul.lo.s32 	%r2, %r59, %r1;
	mul.wide.s32 	%rd19, %r2, 4;
	add.s64 	%rd3, %rd1, %rd19;
	add.s64 	%rd4, %rd2, %rd19;
	setp.lt.s32 	%p2, %r58, 1;
	mov.b32 	%r102, -1;
	@%p2 bra 	$L__BB0_17;
	ld.global.f32 	%f2, [%rd3];
	mov.b32 	%r67, %f2;
	setp.gt.s32 	%p3, %r67, -1;
	selp.b32 	%r68, 1, -1, %p3;
	setp.eq.f32 	%p4, %f2, 0f00000000;
	selp.b32 	%r94, 0, %r68, %p4;
	mov.b32 	%r96, 0;
	mov.b32 	%r102, -1;
$L__BB0_3:
	mov.u32 	%r100, %r102;
	mov.u32 	%r4, %r94;
	mul.wide.u32 	%rd21, %r96, 4;
	add.s64 	%rd22, %rd3, %rd21;
	ld.global.f32 	%f3, [%rd22];
	setp.eq.f32 	%p5, %f3, 0f00000000;
	mov.b32 	%r69, %f3;
	setp.gt.s32 	%p6, %r69, -1;
	selp.b32 	%r70, 1, -1, %p6;
	selp.b32 	%r94, 0, %r70, %p5;
	setp.eq.s32 	%p7, %r94, %r4;
	@%p7 bra 	$L__BB0_39;
	setp.eq.s32 	%p8, %r4, 0;
	selp.s32 	%r71, -1, 0, %p8;
	add.s32 	%r102, %r96, %r71;
	setp.eq.s32 	%p9, %r100, -1;
	@%p9 bra 	$L__BB0_8;
	setp.lt.s32 	%p10, %r102, %r100;
	@%p10 bra 	$L__BB0_16;
	sub.s32 	%r99, %r102, %r100;
	mov.b32 	%r98, -1;
$L__BB0_7:
	mul.wide.s32 	%rd23, %r100, 4;
	add.s64 	%rd24, %rd4, %rd23;
	add.s64 	%rd25, %rd3, %rd23;
	add.s32 	%r98, %r98, 1;
	cvt.rn.f32.s32 	%f4, %r98;
	cvt.rn.f32.s32 	%f5, %r99;
	min.f32 	%f6, %f4, %f5;
	mul.f32 	%f7, %f6, %f6;
	ld.global.f32 	%f8, [%rd25];
	setp.eq.f32 	%p11, %f7, 0f00000000;
	setp.eq.f32 	%p12, %f8, 0f00000000;
	copysign.f32 	%f10, %f8, %f7;
	selp.f32 	%f11, 0f00000000, %f10, %p12;
	selp.f32 	%f12, 0f00000000, %f11, %p11;
	st.global.f32 	[%rd24], %f12;
	add.s32 	%r18, %r100, 1;
	add.s32 	%r99, %r99, -1;
	setp.lt.s32 	%p13, %r100, %r102;
	mov.u32 	%r100, %r18;
	@%p13 bra 	$L__BB0_7;
	bra.uni 	$L__BB0_16;
$L__BB0_8:
	setp.lt.s32 	%p14, %r102, 1;
	@%p14 bra 	$L__BB0_16;
	and.b32  	%r10, %r102, 3;
	setp.lt.u32 	%p15, %r102, 4;
	mov.b32 	%r101, 0;
	@%p15 bra 	$L__BB0_12;
	and.b32  	%r101, %r102, 2147483644;
	mov.b32 	%r97, 0;
$L__BB0_11:
	sub.s32 	%r75, %r97, %r102;
	cvt.rn.f32.s32 	%f13, %r75;
	mul.f32 	%f14, %f13, %f13;
	mul.wide.u32 	%rd26, %r97, 4;
	add.s64 	%rd27, %rd3, %rd26;
	ld.global.f32 	%f15, [%rd27];
	setp.eq.f32 	%p16, %f14, 0f00000000;
	setp.eq.f32 	%p17, %f15, 0f00000000;
	copysign.f32 	%f17, %f15, %f14;
	selp.f32 	%f18, 0f00000000, %f17, %p17;
	selp.f32 	%f19, 0f00000000, %f18, %p16;
	add.s64 	%rd28, %rd4, %rd26;
	st.global.f32 	[%rd28], %f19;
	add.s32 	%r76, %r75, 1;
	cvt.rn.f32.s32 	%f20, %r76;
	mul.f32 	%f21, %f20, %f20;
	ld.global.f32 	%f22, [%rd27+4];
	setp.eq.f32 	%p18, %f21, 0f00000000;
	setp.eq.f32 	%p19, %f22, 0f00000000;
	copysign.f32 	%f24, %f22, %f21;
	selp.f32 	%f25, 0f00000000, %f24, %p19;
	selp.f32 	%f26, 0f00000000, %f25, %p18;
	st.global.f32 	[%rd28+4], %f26;
	add.s32 	%r77, %r75, 2;
	cvt.rn.f32.s32 	%f27, %r77;
	mul.f32 	%f28, %f27, %f27;
	ld.global.f32 	%f29, [%rd27+8];
	setp.eq.f32 	%p20, %f28, 0f00000000;
	setp.eq.f32 	%p21, %f29, 0f00000000;
	copysign.f32 	%f31, %f29, %f28;
	selp.f32 	%f32, 0f00000000, %f31, %p21;
	selp.f32 	%f33, 0f00000000, %f32, %p20;
	st.global.f32 	[%rd28+8], %f33;
	add.s32 	%r78, %r75, 3;
	cvt.rn.f32.s32 	%f34, %r78;
	mul.f32 	%f35, %f34, %f34;
	ld.global.f32 	%f36, [%rd27+12];
	setp.eq.f32 	%p22, %f35, 0f00000000;
	setp.eq.f32 	%p23, %f36, 0f00000000;
	copysign.f32 	%f38, %f36, %f35;
	selp.f32 	%f39, 0f00000000, %f38, %p23;
	selp.f32 	%f40, 0f00000000, %f39, %p22;
	st.global.f32 	[%rd28+12], %f40;
	add.s32 	%r97, %r97, 4;
	setp.eq.s32 	%p24, %r97, %r101;
	@%p24 bra 	$L__BB0_12;
	bra.uni 	$L__BB0_11;
$L__BB0_12:
	setp.eq.s32 	%p25, %r10, 0;
	@%p25 bra 	$L__BB0_16;
	sub.s32 	%r79, %r101, %r102;
	cvt.rn.f32.s32 	%f41, %r79;
	mul.f32 	%f42, %f41, %f41;
	mul.wide.u32 	%rd29, %r101, 4;
	add.s64 	%rd7, %rd3, %rd29;
	ld.global.f32 	%f43, [%rd7];
	setp.eq.f32 	%p26, %f42, 0f00000000;
	setp.eq.f32 	%p27, %f43, 0f00000000;
	copysign.f32 	%f45, %f43, %f42;
	selp.f32 	%f46, 0f00000000, %f45, %p27;
	selp.f32 	%f47, 0f00000000, %f46, %p26;
	add.s64 	%rd8, %rd4, %rd29;
	st.global.f32 	[%rd8], %f47;
	setp.eq.s32 	%p28, %r10, 1;
	@%p28 bra 	$L__BB0_16;
	add.s32 	%r81, %r79, 1;
	cvt.rn.f32.s32 	%f48, %r81;
	mul.f32 	%f49, %f48, %f48;
	ld.global.f32 	%f50, [%rd7+4];
	setp.eq.f32 	%p29, %f49, 0f00000000;
	setp.eq.f32 	%p30, %f50, 0f00000000;
	copysign.f32 	%f52, %f50, %f49;
	selp.f32 	%f53, 0f00000000, %f52, %p30;
	selp.f32 	%f54, 0f00000000, %f53, %p29;
	st.global.f32 	[%rd8+4], %f54;
	setp.eq.s32 	%p31, %r10, 2;
	@%p31 bra 	$L__BB0_16;
	add.s32 	%r83, %r79, 2;
	cvt.rn.f32.s32 	%f55, %r83;
	mul.f32 	%f56, %f55, %f55;
	ld.global.f32 	%f57, [%rd7+8];
	setp.eq.f32 	%p32, %f56, 0f00000000;
	setp.eq.f32 	%p33, %f57, 0f00000000;
	copysign.f32 	%f59, %f57, %f56;
	selp.f32 	%f60, 0f00000000, %f59, %p33;
	selp.f32 	%f61, 0f00000000, %f60, %p32;
	st.global.f32 	[%rd8+8], %f61;
$L__BB0_16:
	add.s32 	%r96, %r96, 1;
	setp.ne.s32 	%p35, %r96, %r58;
	@%p35 bra 	$L__BB0_3;
$L__BB0_17:
	setp.eq.s32 	%p36, %r102, -1;
	@%p36 bra 	$L__BB0_25;
	setp.ge.s32 	%p37, %r102, %r58;
	@%p37 bra 	$L__BB0_38;
	sub.s32 	%r85, %r58, %r102;
	and.b32  	%r25, %r85, 3;
	setp.eq.s32 	%p38, %r25, 0;
	mov.u32 	%r107, %r102;
	@%p38 bra 	$L__BB0_22;
	neg.s32 	%r104, %r25;
	mov.b32 	%r106, 0;
	mov.u32 	%r107, %r102;
$L__BB0_21:
	.pragma "nounroll";
	mul.wide.s32 	%rd31, %r107, 4;
	add.s64 	%rd32, %rd4, %rd31;
	add.s64 	%rd33, %rd3, %rd31;
	cvt.rn.f32.s32 	%f62, %r106;
	mul.f32 	%f63, %f62, %f62;
	ld.global.f32 	%f64, [%rd33];
	setp.eq.f32 	%p39, %f63, 0f00000000;
	setp.eq.f32 	%p40, %f64, 0f00000000;
	copysign.f32 	%f66, %f64, %f63;
	selp.f32 	%f67, 0f00000000, %f66, %p40;
	selp.f32 	%f68, 0f00000000, %f67, %p39;
	st.global.f32 	[%rd32], %f68;
	add.s32 	%r107, %r107, 1;
	add.s32 	%r106, %r106, 1;
	add.s32 	%r104, %r104, 1;
	setp.ne.s32 	%p41, %r104, 0;
	@%p41 bra 	$L__BB0_21;
$L__BB0_22:
	sub.s32 	%r87, %r102, %r58;
	setp.gt.u32 	%p42, %r87, -4;
	@%p42 bra 	$L__BB0_38;
	sub.s32 	%r111, %r107, %r58;
	add.s32 	%r109, %r107, 1;
	sub.s32 	%r110, %r109, %r102;
$L__BB0_24:
	add.s32 	%r88, %r109, -1;
	add.s32 	%r89, %r110, -1;
	cvt.rn.f32.s32 	%f69, %r89;
	mul.f32 	%f70, %f69, %f69;
	mul.wide.s32 	%rd34, %r88, 4;
	add.s64 	%rd35, %rd3, %rd34;
	ld.global.f32 	%f71, [%rd35];
	setp.eq.f32 	%p43, %f70, 0f00000000;
	setp.eq.f32 	%p44, %f71, 0f00000000;
	copysign.f32 	%f73, %f71, %f70;
	selp.f32 	%f74, 0f00000000, %f73, %p44;
	selp.f32 	%f75, 0f00000000, %f74, %p43;
	add.s64 	%rd36, %rd4, %rd34;
	st.global.f32 	[%rd36], %f75;
	add.s32 	%r90, %r110, 2;
	cvt.rn.f32.s32 	%f76, %r110;
	mul.f32 	%f77, %f76, %f76;
	ld.global.f32 	%f78, [%rd35+4];
	setp.eq.f32 	%p45, %f77, 0f00000000;
	setp.eq.f32 	%p46, %f78, 0f00000000;
	copysign.f32 	%f80, %f78, %f77;
	selp.f32 	%f81, 0f00000000, %f80, %p46;
	selp.f32 	%f82, 0f00000000, %f81, %p45;
	st.global.f32 	[%rd36+4], %f82;
	add.s32 	%r91, %r110, 1;
	cvt.rn.f32.s32 	%f83, %r91;
	mul.f32 	%f84, %f83, %f83;
	ld.global.f32 	%f85, [%rd35+8];
	setp.eq.f32 	%p47, %f84, 0f00000000;
	setp.eq.f32 	%p48, %f85, 0f00000000;
	copysign.f32 	%f87, %f85, %f84;
	selp.f32 	%f88, 0f00000000, %f87, %p48;
	selp.f32 	%f89, 0f00000000, %f88, %p47;
	st.global.f32 	[%rd36+8], %f89;
	cvt.rn.f32.s32 	%f90, %r90;
	mul.f32 	%f91, %f90, %f90;
	ld.global.f32 	%f92, [%rd35+12];
	setp.eq.f32 	%p49, %f91, 0f00000000;
	setp.eq.f32 	%p50, %f92, 0f00000000;
	copysign.f32 	%f94, %f92, %f91;
	selp.f32 	%f95, 0f00000000, %f94, %p50;
	selp.f32 	%f96, 0f00000000, %f95, %p49;
	st.global.f32 	[%rd36+12], %f96;
	add.s32 	%r111, %r111, 4;
	add.s32 	%r110, %r110, 4;
	add.s32 	%r109, %r109, 4;
	setp.eq.s32 	%p51, %r111, 0;
	@%p51 bra 	$L__BB0_38;
	bra.uni 	$L__BB0_24;
$L__BB0_25:
	setp.lt.s32 	%p52, %r58, 1;
	mul.lo.s32 	%r92, %r58, %r58;
	cvt.rn.f32.u32 	%f97, %r92;
	ld.global.f32 	%f98, [%rd3];
	setp.eq.s32 	%p53, %r58, 0;
	setp.eq.f32 	%p54, %f98, 0f00000000;
	copysign.f32 	%f100, %f98, %f97;
	selp.f32 	%f101, 0f00000000, %f100, %p54;
	selp.f32 	%f1, 0f00000000, %f101, %p53;
	@%p52 bra 	$L__BB0_38;
	and.b32  	%r37, %r58, 15;
	setp.lt.u32 	%p55, %r58, 16;
	mov.b32 	%r113, 0;
	@%p55 bra 	$L__BB0_29;
	and.b32  	%r113, %r58, 2147483632;
	neg.s32 	%r108, %r113;
	add.s64 	%rd38, %rd19, %rd2;
	add.s64 	%rd46, %rd38, 32;
$L__BB0_28:
	.pragma "nounroll";
	st.global.f32 	[%rd46+-32], %f1;
	st.global.f32 	[%rd46+-28], %f1;
	st.global.f32 	[%rd46+-24], %f1;
	st.global.f32 	[%rd46+-20], %f1;
	st.global.f32 	[%rd46+-16], %f1;
	st.global.f32 	[%rd46+-12], %f1;
	st.global.f32 	[%rd46+-8], %f1;
	st.global.f32 	[%rd46+-4], %f1;
	st.global.f32 	[%rd46], %f1;
	st.global.f32 	[%rd46+4], %f1;
	st.global.f32 	[%rd46+8], %f1;
	st.global.f32 	[%rd46+12], %f1;
	st.global.f32 	[%rd46+16], %f1;
	st.global.f32 	[%rd46+20], %f1;
	st.global.f32 	[%rd46+24], %f1;
	st.global.f32 	[%rd46+28], %f1;
	add.s32 	%r108, %r108, 16;
	add.s64 	%rd46, %rd46, 64;
	setp.eq.s32 	%p56, %r108, 0;
	@%p56 bra 	$L__BB0_29;
	bra.uni 	$L__BB0_28;
$L__BB0_29:
	setp.eq.s32 	%p57, %r37, 0;
	@%p57 bra 	$L__BB0_38;
	and.b32  	%r49, %r58, 7;
	setp.lt.u32 	%p58, %r37, 8;
	@%p58 bra 	$L__BB0_32;
	mul.wide.u32 	%rd39, %r113, 4;
	add.s64 	%rd40, %rd4, %rd39;
	st.global.f32 	[%rd40], %f1;
	st.global.f32 	[%rd40+4], %f1;
	st.global.f32 	[%rd40+8], %f1;
	st.global.f32 	[%rd40+12], %f1;
	st.global.f32 	[%rd40+16], %f1;
	st.global.f32 	[%rd40+20], %f1;
	st.global.f32 	[%rd40+24], %f1;
	st.global.f32 	[%rd40+28], %f1;
	add.s32 	%r113, %r113, 8;
$L__BB0_32:
	setp.eq.s32 	%p59, %r49, 0;
	@%p59 bra 	$L__BB0_38;
	and.b32  	%r52, %r58, 3;
	setp.lt.u32 	%p60, %r49, 4;
	@%p60 bra 	$L__BB0_35;
	mul.wide.u32 	%rd41, %r113, 4;
	add.s64 	%rd42, %rd4, %rd41;
	st.global.f32 	[%rd42], %f1;
	st.global.f32 	[%rd42+4], %f1;
	st.global.f32 	[%rd42+8], %f1;
	st.global.f32 	[%rd42+12], %f1;
	add.s32 	%r113, %r113, 4;
$L__BB0_35:
	setp.eq.s32 	%p61, %r52, 0;
	@%p61 bra 	$L__BB0_38;
	mul.wide.u32 	%rd44, %r113, 4;
	add.s64 	%rd45, %rd19, %rd44;
	add.s64 	%rd47, %rd2, %rd45;
	neg.s32 	%r115, %r52;
$L__BB0_37:
	.pragma "nounroll";
	st.global.f32 	[%rd47], %f1;
	add.s64 	%rd47, %rd47, 4;
	add.s32 	%r115, %r115, 1;
	setp.ne.s32 	%p62, %r115, 0;
	@%p62 bra 	$L__BB0_37;
$L__BB0_38:
	ret;
$L__BB0_39:
	setp.eq.s32 	%p34, %r4, 0;
	add.s32 	%r84, %r96, 1;
	selp.b32 	%r102, %r84, %r100, %p34;
	bra.uni 	$L__BB0_16;

}


// ===== COMPILED SASS (sm_100) =====

	.target	sm_100

	.elftype	@"ET_EXEC"


//--------------------- .note.nv.tkinfo           --------------------------
	.section	.note.nv.tkinfo,"",@"SHT_NOTE"
	.sectionflags	@"SHF_NOTE_NV_TKINFO"
	.tkinfo
        /*0018*/ 	.word	0x00000002
        /*0030*/ 	.string	""
        /*0030*/ 	.string	"ptxas"
        /*0030*/ 	.string	"Cuda compilation tools, release 13.0, V13.0.88"
        /*0030*/ 	.string	"Build cuda_13.0.r13.0/compiler.36424714_0"
        /*0030*/ 	.string	"-arch sm_100 -m 64 "



//--------------------- .note.nv.cuinfo           --------------------------
	.section	.note.nv.cuinfo,"",@"SHT_NOTE"
	.sectionflags	@"SHF_NOTE_NV_CUINFO"
        /*0018*/ 	.short	0x0002
        /*001a*/ 	.short	0x0064
        /*001c*/ 	.short	0x0082
	.zero		2


//--------------------- .nv.info                  --------------------------
	.section	.nv.info,"",@"SHT_CUDA_INFO"
	.align	4


	//----- nvinfo : EIATTR_REGCOUNT
	.align		4
        /*0000*/ 	.byte	0x04, 0x2f
        /*0002*/ 	.short	(.L_1 - .L_0)
	.align		4
.L_0:
        /*0004*/ 	.word	index@(_Z10horizontalPfS_iii)
        /*0008*/ 	.word	0x00000018


	//----- nvinfo : EIATTR_FRAME_SIZE
	.align		4
.L_1:
        /*000c*/ 	.byte	0x04, 0x11
        /*000e*/ 	.short	(.L_3 - .L_2)
	.align		4
.L_2:
        /*0010*/ 	.word	index@(_Z10horizontalPfS_iii)
        /*0014*/ 	.word	0x00000000


	//----- nvinfo : EIATTR_MIN_STACK_SIZE
	.align		4
.L_3:
        /*0018*/ 	.byte	0x04, 0x12
        /*001a*/ 	.short	(.L_5 - .L_4)
	.align		4
.L_4:
        /*001c*/ 	.word	index@(_Z10horizontalPfS_iii)
        /*0020*/ 	.word	0x00000000
.L_5:


//--------------------- .nv.compat                --------------------------
	.section	.nv.compat,"",@"SHT_CUDA_COMPAT_INFO"
	.align	4
        /*0000*/ 	.byte	0x02, 0x09, 0x00, 0x00, 0x02, 0x02, 0x01, 0x00, 0x02, 0x05, 0x05, 0x00, 0x03, 0x07, 0x01, 0x01
        /*0010*/ 	.byte	0x02, 0x03, 0x00, 0x00, 0x02, 0x06, 0x01, 0x00, 0x04, 0x0b, 0x08, 0x00, 0x09, 0x00, 0x00, 0x00
        /*0020*/ 	.byte	0x00, 0x00, 0x00, 0x00


//--------------------- .nv.info._Z10horizontalPfS_iii --------------------------
	.section	.nv.info._Z10horizontalPfS_iii,"",@"SHT_CUDA_INFO"
	.sectionflags	@""
	.align	4


	//----- nvinfo : EIATTR_CUDA_API_VERSION
	.align		4
        /*0000*/ 	.byte	0x04, 0x37
        /*0002*/ 	.short	(.L_7 - .L_6)
.L_6:
        /*0004*/ 	.word	0x00000082


	//----- nvinfo : EIATTR_KPARAM_INFO
	.align		4
.L_7:
        /*0008*/ 	.byte	0x04, 0x17
        /*000a*/ 	.short	(.L_9 - .L_8)
.L_8:
        /*000c*/ 	.word	0x00000000
        /*0010*/ 	.short	0x0004
        /*0012*/ 	.short	0x0018
        /*0014*/ 	.byte	0x00, 0xf0, 0x11, 0x00


	//----- nvinfo : EIATTR_KPARAM_INFO
	.align		4
.L_9:
        /*0018*/ 	.byte	0x04, 0x17
        /*001a*/ 	.short	(.L_11 - .L_10)
.L_10:
        /*001c*/ 	.word	0x00000000
        /*0020*/ 	.short	0x0003
        /*0022*/ 	.short	0x0014
        /*0024*/ 	.byte	0x00, 0xf0, 0x11, 0x00


	//----- nvinfo : EIATTR_KPARAM_INFO
	.align		4
.L_11:
        /*0028*/ 	.byte	0x04, 0x17
        /*002a*/ 	.short	(.L_13 - .L_12)
.L_12:
        /*002c*/ 	.word	0x00000000
        /*0030*/ 	.short	0x0002
        /*0032*/ 	.short	0x0010
        /*0034*/ 	.byte	0x00, 0xf0, 0x11, 0x00


	//----- nvinfo : EIATTR_KPARAM_INFO
	.align		4
.L_13:
        /*0038*/ 	.byte	0x04, 0x17
        /*003a*/ 	.short	(.L_15 - .L_14)
.L_14:
        /*003c*/ 	.word	0x00000000
        /*0040*/ 	.short	0x0001
        /*0042*/ 	.short	0x0008
        /*0044*/ 	.byte	0x00, 0xf5, 0x21, 0x00


	//----- nvinfo : EIATTR_KPARAM_INFO
	.align		4
.L_15:
        /*0048*/ 	.byte	0x04, 0x17
        /*004a*/ 	.short	(.L_17 - .L_16)
.L_16:
        /*004c*/ 	.word	0x00000000
        /*0050*/ 	.short	0x0000
        /*0052*/ 	.short	0x0000
        /*0054*/ 	.byte	0x00, 0xf5, 0x21, 0x00


	//----- nvinfo : EIATTR_SPARSE_MMA_MASK
	.align		4
.L_17:
        /*0058*/ 	.byte	0x03, 0x50
        /*005a*/ 	.short	0x0000


	//----- nvinfo : EIATTR_MAXREG_COUNT
	.align		4
        /*005c*/ 	.byte	0x03, 0x1b
        /*005e*/ 	.short	0x00ff


	//----- nvinfo : EIATTR_MERCURY_ISA_VERSION
	.align		4
        /*0060*/ 	.byte	0x03, 0x5f
        /*0062*/ 	.short	0x0101


	//----- nvinfo : EIATTR_VRC_CTA_INIT_COUNT
	.align		4
        /*0064*/ 	.byte	0x02, 0x4a
	.zero		1
	.zero		1


	//----- nvinfo : EIATTR_EXIT_INSTR_OFFSETS
	.align		4
        /*0068*/ 	.byte	0x04, 0x1c
        /*006a*/ 	.short	(.L_19 - .L_18)


	//   ....[0]....
.L_18:
        /*006c*/ 	.word	0x00000070


	//   ....[1]....
        /*0070*/ 	.word	0x00000b00


	//   ....[2]....
        /*0074*/ 	.word	0x00000cc0


	//   ....[3]....
        /*0078*/ 	.word	0x00000fc0


	//   ....[4]....
        /*007c*/ 	.word	0x00001040


	//   ....[5]....
        /*0080*/ 	.word	0x000012c0


	//   ....[6]....
        /*0084*/ 	.word	0x000013c0


	//   ....[7]....
        /*0088*/ 	.word	0x00001450


	//   ....[8]....
        /*008c*/ 	.word	0x00001540


	//----- nvinfo : EIATTR_CRS_STACK_SIZE
	.align		4
.L_19:
        /*0090*/ 	.byte	0x04, 0x1e
        /*0092*/ 	.short	(.L_21 - .L_20)
.L_20:
        /*0094*/ 	.word	0x00000000


	//----- nvinfo : EIATTR_CBANK_PARAM_SIZE
	.align		4
.L_21:
        /*0098*/ 	.byte	0x03, 0x19
        /*009a*/ 	.short	0x001c


	//----- nvinfo : EIATTR_PARAM_CBANK
	.align		4
        /*009c*/ 	.byte	0x04, 0x0a
        /*009e*/ 	.short	(.L_23 - .L_22)
	.align		4
.L_22:
        /*00a0*/ 	.word	index@(.nv.constant0._Z10horizontalPfS_iii)
        /*00a4*/ 	.short	0x0380
        /*00a6*/ 	.short	0x001c


	//----- nvinfo : EIATTR_SW_WAR
	.align		4
.L_23:
        /*00a8*/ 	.byte	0x04, 0x36
        /*00aa*/ 	.short	(.L_25 - .L_24)
.L_24:
        /*00ac*/ 	.word	0x00000008
.L_25:


//--------------------- .nv.callgraph             --------------------------
	.section	.nv.callgraph,"",@"SHT_CUDA_CALLGRAPH"
	.align	4
	.sectionentsize	8
	.align		4
        /*0000*/ 	.word	0x00000000
	.align		4
        /*0004*/ 	.word	0xffffffff
	.align		4
        /*0008*/ 	.word	0x00000000
	.align		4
        /*000c*/ 	.word	0xfffffffe
	.align		4
        /*0010*/ 	.word	0x00000000
	.align		4
        /*0014*/ 	.word	0xfffffffd
	.align		4
        /*0018*/ 	.word	0x00000000
	.align		4
        /*001c*/ 	.word	0xfffffffc


//--------------------- .text._Z10horizontalPfS_iii --------------------------
	.section	.text._Z10horizontalPfS_iii,"ax",@progbits
	.align	128
        .global         _Z10horizontalPfS_iii
        .type           _Z10horizontalPfS_iii,@function
        .size           _Z10horizontalPfS_iii,(.L_x_21 - _Z10horizontalPfS_iii)
        .other          _Z10horizontalPfS_iii,@"STO_CUDA_ENTRY STV_DEFAULT"
_Z10horizontalPfS_iii:
.text._Z10horizontalPfS_iii:
[----:B------:R-:W-:Y:S01]  /*0000*/  LDC R1, c[0x0][0x37c] ;  /* 0x0000df00ff017b82 */ /* 0x000fe20000000800 */
[----:B------:R-:W0:Y:S07]  /*0010*/  S2R R3, SR_TID.X ;  /* 0x0000000000037919 */ /* 0x000e2e0000002100 */
[----:B------:R-:W0:Y:S01]  /*0020*/  S2UR UR4, SR_CTAID.X ;  /* 0x00000000000479c3 */ /* 0x000e220000002500 */
[----:B------:R-:W1:Y:S07]  /*0030*/  LDCU UR5, c[0x0][0x398] ;  /* 0x00007300ff0577ac */ /* 0x000e6e0008000800 */
[----:B------:R-:W0:Y:S02]  /*0040*/  LDC R0, c[0x0][0x360] ;  /* 0x0000d800ff007b82 */ /* 0x000e240000000800 */
[----:B0-----:R-:W-:-:S05]  /*0050*/  IMAD R0, R0, UR4, R3 ;  /* 0x0000000400007c24 */ /* 0x001fca000f8e0203 */
[----:B-1----:R-:W-:-:S13]  /*0060*/  ISETP.GE.AND P0, PT, R0, UR5, PT ;  /* 0x0000000500007c0c */ /* 0x002fda000bf06270 */
[----:B------:R-:W-:Y:S05]  /*0070*/  @P0 EXIT ;  /* 0x000000000000094d */ /* 0x000fea0003800000 */
[----:B------:R-:W0:Y:S01]  /*0080*/  LDCU.64 UR6, c[0x0][0x390] ;  /* 0x00007200ff0677ac */ /* 0x000e220008000a00 */
[----:B------:R-:W1:Y:S01]  /*0090*/  LDCU.128 UR8, c[0x0][0x380] ;  /* 0x00007000ff0877ac */ /* 0x000e620008000c00 */
[----:B------:R-:W2:Y:S01]  /*00a0*/  LDCU.64 UR4, c[0x0][0x358] ;  /* 0x00006b00ff0477ac */ /* 0x000ea20008000a00 */
[----:B0-----:R-:W-:Y:S02]  /*00b0*/  IMAD.U32 R13, RZ, RZ, UR6 ;  /* 0x00000006ff0d7e24 */ /* 0x001fe4000f8e00ff */
[----:B------:R-:W-:Y:S02]  /*00c0*/  IMAD R6, R0, UR7, RZ ;  /* 0x0000000700067c24 */ /* 0x000fe4000f8e02ff */
[----:B------:R-:W-:Y:S01]  /*00d0*/  IMAD.MOV.U32 R0, RZ, RZ, -0x1 ;  /* 0xffffffffff007424 */ /* 0x000fe200078e00ff */
[----:B------:R-:W-:Y:S01]  /*00e0*/  ISETP.GE.AND P0, PT, R13, 0x1, PT ;  /* 0x000000010d00780c */ /* 0x000fe20003f06270 */
[----:B------:R-:W-:-:S03]  /*00f0*/  IMAD.WIDE R6, R6, 0x4, RZ ;  /* 0x0000000406067825 */ /* 0x000fc600078e02ff */
[C---:B-1----:R-:W-:Y:S02]  /*0100*/  IADD3 R2, P1, PT, R6.reuse, UR8, RZ ;  /* 0x0000000806027c10 */ /* 0x042fe4000ff3e0ff */
[----:B------:R-:W-:Y:S02]  /*0110*/  IADD3 R4, P2, PT, R6, UR10, RZ ;  /* 0x0000000a06047c10 */ /* 0x000fe4000ff5e0ff */
[C---:B------:R-:W-:Y:S02]  /*0120*/  IADD3.X R3, PT, PT, R7.reuse, UR9, RZ, P1, !PT ;  /* 0x0000000907037c10 */ /* 0x040fe40008ffe4ff */
[----:B------:R-:W-:-:S03]  /*0130*/  IADD3.X R5, PT, PT, R7, UR11, RZ, P2, !PT ;  /* 0x0000000b07057c10 */ /* 0x000fc600097fe4ff */
[----:B--2---:R-:W-:Y:S06]  /*0140*/  @!P0 BRA `(.L_x_0) ;  /* 0x0000000800608947 */ /* 0x004fec0003800000 */
[----:B------:R-:W2:Y:S01]  /*0150*/  LDG.E R0, desc[UR4][R2.64] ;  /* 0x0000000402007981 */ /* 0x000ea2000c1e1900 */
[----:B------:R-:W-:Y:S02]  /*0160*/  IMAD.MOV.U32 R8, RZ, RZ, -0x1 ;  /* 0xffffffffff087424 */ /* 0x000fe400078e00ff */
[----:B------:R-:W-:Y:S01]  /*0170*/  IMAD.MOV.U32 R9, RZ, RZ, RZ ;  /* 0x000000ffff097224 */ /* 0x000fe200078e00ff */
[C---:B--2---:R-:W-:Y:S02]  /*0180*/  ISETP.GT.AND P0, PT, R0.reuse, -0x1, PT ;  /* 0xffffffff0000780c */ /* 0x044fe40003f04270 */
[----:B------:R-:W-:Y:S01]  /*0190*/  FSETP.NEU.AND P1, PT, R0, RZ, PT ;  /* 0x000000ff0000720b */ /* 0x000fe20003f2d000 */
[----:B------:R-:W-:Y:S01]  /*01a0*/  IMAD.MOV.U32 R0, RZ, RZ, -0x1 ;  /* 0xffffffffff007424 */ /* 0x000fe200078e00ff */
[----:B------:R-:W-:-:S04]  /*01b0*/  SEL R8, R8, 0x1, !P0 ;  /* 0x0000000108087807 */ /* 0x000fc80004000000 */
[----:B------:R-:W-:-:S07]  /*01c0*/  SEL R8, R8, RZ, P1 ;  /* 0x000000ff08087207 */ /* 0x000fce0000800000 */
.L_x_10:
[----:B------:R-:W-:-:S06]  /*01d0*/  IMAD.WIDE.U32 R10, R9, 0x4, R2 ;  /* 0x00000004090a7825 */ /* 0x000fcc00078e0002 */
[----:B------:R-:W2:Y:S01]  /*01e0*/  LDG.E R10, desc[UR4][R10.64] ;  /* 0x000000040a0a7981 */ /* 0x000ea2000c1e1900 */
[----:B------:R-:W-:Y:S01]  /*01f0*/  IMAD.MOV.U32 R12, RZ, RZ, -0x1 ;  /* 0xffffffffff0c7424 */ /* 0x000fe200078e00ff */
[----:B------:R-:W-:Y:S01]  /*0200*/  BSSY.RECONVERGENT B0, `(.L_x_1) ;  /* 0x0000088000007945 */ /* 0x000fe20003800200 */
[----:B------:R-:W-:Y:S01]  /*0210*/  IMAD.MOV.U32 R15, RZ, RZ, R0 ;  /* 0x000000ffff0f7224 */ /* 0x000fe200078e0000 */
[C---:B--2---:R-:W-:Y:S02]  /*0220*/  ISETP.GT.AND P0, PT, R10.reuse, -0x1, PT ;  /* 0xffffffff0a00780c */ /* 0x044fe40003f04270 */
[----:B------:R-:W-:Y:S02]  /*0230*/  FSETP.NEU.AND P1, PT, R10, RZ, PT ;  /* 0x000000ff0a00720b */ /* 0x000fe40003f2d000 */
[----:B------:R-:W-:-:S04]  /*0240*/  SEL R12, R12, 0x1, !P0 ;  /* 0x000000010c0c7807 */ /* 0x000fc80004000000 */
[----:B------:R-:W-:Y:S01]  /*0250*/  SEL R13, R12, RZ, P1 ;  /* 0x000000ff0c0d7207 */ /* 0x000fe20000800000 */
[----:B------:R-:W-:-:S03]  /*0260*/  IMAD.MOV.U32 R12, RZ, RZ, R8 ;  /* 0x000000ffff0c7224 */ /* 0x000fc600078e0008 */
[----:B------:R-:W-:Y:S01]  /*0270*/  ISETP.NE.AND P0, PT, R13, R8, PT ;  /* 0x000000080d00720c */ /* 0x000fe20003f05270 */
[----:B------:R-:W-:-:S12]  /*0280*/  IMAD.MOV.U32 R8, RZ, RZ, R13 ;  /* 0x000000ffff087224 */ /* 0x000fd800078e000d */
[----:B------:R-:W-:Y:S01]  /*0290*/  @!P0 VIADD R0, R9, 0x1 ;  /* 0x0000000109008836 */ /* 0x000fe20000000000 */
[----:B------:R-:W-:-:S04]  /*02a0*/  @!P0 ISETP.NE.AND P1, PT, R12, RZ, PT ;  /* 0x000000ff0c00820c */ /* 0x000fc80003f25270 */
[----:B------:R-:W-:Y:S01]  /*02b0*/  @!P0 SEL R0, R0, R15, !P1 ;  /* 0x0000000f00008207 */ /* 0x000fe20004800000 */
[----:B------:R-:W-:Y:S08]  /*02c0*/  @!P0 BRA `(.L_x_2) ;  /* 0x0000000400ec8947 */ /* 0x000ff00003800000 */
[----:B------:R-:W-:Y:S01]  /*02d0*/  ISETP.NE.AND P0, PT, R15, -0x1, PT ;  /* 0xffffffff0f00780c */ /* 0x000fe20003f05270 */
[----:B------:R-:W-:Y:S01]  /*02e0*/  VIADD R0, R9, 0xffffffff ;  /* 0xffffffff09007836 */ /* 0x000fe20000000000 */
[----:B------:R-:W-:-:S13]  /*02f0*/  ISETP.NE.AND P1, PT, R12, RZ, PT ;  /* 0x000000ff0c00720c */ /* 0x000fda0003f25270 */
[----:B------:R-:W-:Y:S01]  /*0300*/  @P1 IMAD.MOV R0, RZ, RZ, R9 ;  /* 0x000000ffff001224 */ /* 0x000fe200078e0209 */
[----:B------:R-:W-:Y:S06]  /*0310*/  @!P0 BRA `(.L_x_3) ;  /* 0x0000000000648947 */ /* 0x000fec0003800000 */
[----:B------:R-:W-:Y:S01]  /*0320*/  ISETP.GE.AND P0, PT, R0, R15, PT ;  /* 0x0000000f0000720c */ /* 0x000fe20003f06270 */
[----:B------:R-:W-:-:S12]  /*0330*/  BSSY.RECONVERGENT B1, `(.L_x_4) ;  /* 0x0000016000017945 */ /* 0x000fd80003800200 */
[----:B------:R-:W-:Y:S05]  /*0340*/  @!P0 BRA `(.L_x_5) ;  /* 0x0000000000508947 */ /* 0x000fea0003800000 */
[----:B------:R-:W-:Y:S02]  /*0350*/  IMAD.IADD R14, R0, 0x1, -R15 ;  /* 0x00000001000e7824 */ /* 0x000fe400078e0a0f */
[----:B------:R-:W-:-:S07]  /*0360*/  IMAD.MOV.U32 R16, RZ, RZ, -0x1 ;  /* 0xffffffffff107424 */ /* 0x000fce00078e00ff */
.L_x_6:
[----:B------:R-:W-:-:S06]  /*0370*/  IMAD.WIDE R12, R15, 0x4, R2 ;  /* 0x000000040f0c7825 */ /* 0x000fcc00078e0202 */
[----:B------:R-:W2:Y:S01]  /*0380*/  LDG.E R13, desc[UR4][R12.64] ;  /* 0x000000040c0d7981 */ /* 0x000ea2000c1e1900 */
[----:B------:R-:W-:Y:S01]  /*0390*/  VIADD R16, R16, 0x1 ;  /* 0x0000000110107836 */ /* 0x000fe20000000000 */
[----:B0-----:R-:W-:Y:S01]  /*03a0*/  I2FP.F32.S32 R11, R14 ;  /* 0x0000000e000b7245 */ /* 0x001fe20000201400 */
[----:B------:R-:W-:-:S03]  /*03b0*/  VIADD R14, R14, 0xffffffff ;  /* 0xffffffff0e0e7836 */ /* 0x000fc60000000000 */
[----:B------:R-:W-:-:S04]  /*03c0*/  I2FP.F32.S32 R10, R16 ;  /* 0x00000010000a7245 */ /* 0x000fc80000201400 */
[----:B------:R-:W-:-:S05]  /*03d0*/  FMNMX R10, R10, R11, PT ;  /* 0x0000000b0a0a7209 */ /* 0x000fca0003800000 */
[----:B------:R-:W-:-:S05]  /*03e0*/  FMUL R10, R10, R10 ;  /* 0x0000000a0a0a7220 */ /* 0x000fca0000400000 */
[C---:B------:R-:W-:Y:S02]  /*03f0*/  FSETP.NEU.AND P0, PT, R10.reuse, RZ, PT ;  /* 0x000000ff0a00720b */ /* 0x040fe40003f0d000 */
[----:B--2---:R-:W-:Y:S02]  /*0400*/  FSETP.NEU.AND P1, PT, R13, RZ, PT ;  /* 0x000000ff0d00720b */ /* 0x004fe40003f2d000 */
[----:B------:R-:W-:-:S04]  /*0410*/  LOP3.LUT R11, R10, 0x80000000, R13, 0xb8, !PT ;  /* 0x800000000a0b7812 */ /* 0x000fc800078eb80d */
[----:B------:R-:W-:Y:S01]  /*0420*/  FSEL R17, R11, RZ, P1 ;  /* 0x000000ff0b117208 */ /* 0x000fe20000800000 */
[----:B------:R-:W-:-:S03]  /*0430*/  IMAD.WIDE R10, R15, 0x4, R4 ;  /* 0x000000040f0a7825 */ /* 0x000fc600078e0204 */
[----:B------:R-:W-:Y:S02]  /*0440*/  FSEL R17, R17, RZ, P0 ;  /* 0x000000ff11117208 */ /* 0x000fe40000000000 */
[C---:B------:R-:W-:Y:S01]  /*0450*/  ISETP.GE.AND P0, PT, R15.reuse, R0, PT ;  /* 0x000000000f00720c */ /* 0x040fe20003f06270 */
[----:B------:R-:W-:Y:S02]  /*0460*/  VIADD R15, R15, 0x1 ;  /* 0x000000010f0f7836 */ /* 0x000fe40000000000 */
[----:B------:R0:W-:Y:S10]  /*0470*/  STG.E desc[UR4][R10.64], R17 ;  /* 0x000000110a007986 */ /* 0x0001f4000c101904 */
[----:B------:R-:W-:Y:S05]  /*0480*/  @!P0 BRA `(.L_x_6) ;  /* 0xfffffffc00b88947 */ /* 0x000fea000383ffff */
.L_x_5:
[----:B------:R-:W-:Y:S05]  /*0490*/  BSYNC.RECONVERGENT B1 ;  /* 0x0000000000017941 */ /* 0x000fea0003800200 */
.L_x_4:
[----:B------:R-:W-:Y:S05]  /*04a0*/  BRA `(.L_x_2) ;  /* 0x0000000400747947 */ /* 0x000fea0003800000 */
.L_x_3:
[----:B------:R-:W-:-:S13]  /*04b0*/  ISETP.GE.AND P0, PT, R0, 0x1, PT ;  /* 0x000000010000780c */ /* 0x000fda0003f06270 */
[----:B------:R-:W-:Y:S05]  /*04c0*/  @!P0 BRA `(.L_x_2) ;  /* 0x00000004006c8947 */ /* 0x000fea0003800000 */
[C---:B------:R-:W-:Y:S01]  /*04d0*/  ISETP.GE.U32.AND P1, PT, R0.reuse, 0x4, PT ;  /* 0x000000040000780c */ /* 0x040fe20003f26070 */
[----:B------:R-:W-:Y:S01]  /*04e0*/  BSSY.RECONVERGENT B1, `(.L_x_7) ;  /* 0x0000034000017945 */ /* 0x000fe20003800200 */
[----:B------:R-:W-:Y:S01]  /*04f0*/  LOP3.LUT R18, R0, 0x3, RZ, 0xc0, !PT ;  /* 0x0000000300127812 */ /* 0x000fe200078ec0ff */
[----:B------:R-:W-:-:S03]  /*0500*/  IMAD.MOV.U32 R15, RZ, RZ, RZ ;  /* 0x000000ffff0f7224 */ /* 0x000fc600078e00ff */
[----:B------:R-:W-:-:S07]  /*0510*/  ISETP.NE.AND P0, PT, R18, RZ, PT ;  /* 0x000000ff1200720c */ /* 0x000fce0003f05270 */
[----:B------:R-:W-:Y:S06]  /*0520*/  @!P1 BRA `(.L_x_8) ;  /* 0x0000000000bc9947 */ /* 0x000fec0003800000 */
[----:B------:R-:W-:Y:S01]  /*0530*/  LOP3.LUT R15, R0, 0x7ffffffc, RZ, 0xc0, !PT ;  /* 0x7ffffffc000f7812 */ /* 0x000fe200078ec0ff */
[----:B------:R-:W-:-:S07]  /*0540*/  IMAD.MOV.U32 R17, RZ, RZ, RZ ;  /* 0x000000ffff117224 */ /* 0x000fce00078e00ff */
.L_x_9:
[----:B------:R-:W-:-:S05]  /*0550*/  IMAD.WIDE.U32 R10, R17, 0x4, R2 ;  /* 0x00000004110a7825 */ /* 0x000fca00078e0002 */
[----:B0-----:R-:W2:Y:S01]  /*0560*/  LDG.E R13, desc[UR4][R10.64] ;  /* 0x000000040a0d7981 */ /* 0x001ea2000c1e1900 */
[----:B------:R-:W-:-:S05]  /*0570*/  IMAD.IADD R14, R17, 0x1, -R0 ;  /* 0x00000001110e7824 */ /* 0x000fca00078e0a00 */
[----:B------:R-:W-:-:S05]  /*0580*/  I2FP.F32.S32 R12, R14 ;  /* 0x0000000e000c7245 */ /* 0x000fca0000201400 */
[----:B------:R-:W-:-:S05]  /*0590*/  FMUL R12, R12, R12 ;  /* 0x0000000c0c0c7220 */ /* 0x000fca0000400000 */
[C---:B------:R-:W-:Y:S02]  /*05a0*/  FSETP.NEU.AND P1, PT, R12.reuse, RZ, PT ;  /* 0x000000ff0c00720b */ /* 0x040fe40003f2d000 */
[----:B--2---:R-:W-:Y:S02]  /*05b0*/  FSETP.NEU.AND P2, PT, R13, RZ, PT ;  /* 0x000000ff0d00720b */ /* 0x004fe40003f4d000 */
[----:B------:R-:W-:-:S04]  /*05c0*/  LOP3.LUT R13, R12, 0x80000000, R13, 0xb8, !PT ;  /* 0x800000000c0d7812 */ /* 0x000fc800078eb80d */
[----:B------:R-:W-:Y:S01]  /*05d0*/  FSEL R16, R13, RZ, P2 ;  /* 0x000000ff0d107208 */ /* 0x000fe20001000000 */
[----:B------:R-:W-:-:S03]  /*05e0*/  IMAD.WIDE.U32 R12, R17, 0x4, R4 ;  /* 0x00000004110c7825 */ /* 0x000fc600078e0004 */
[----:B------:R-:W-:-:S05]  /*05f0*/  FSEL R19, R16, RZ, P1 ;  /* 0x000000ff10137208 */ /* 0x000fca0000800000 */
[----:B------:R0:W-:Y:S04]  /*0600*/  STG.E desc[UR4][R12.64], R19 ;  /* 0x000000130c007986 */ /* 0x0001e8000c101904 */
[----:B------:R-:W2:Y:S01]  /*0610*/  LDG.E R21, desc[UR4][R10.64+0x4] ;  /* 0x000004040a157981 */ /* 0x000ea2000c1e1900 */
[----:B------:R-:W-:-:S05]  /*0620*/  VIADD R16, R14, 0x1 ;  /* 0x000000010e107836 */ /* 0x000fca0000000000 */
[----:B------:R-:W-:-:S05]  /*0630*/  I2FP.F32.S32 R16, R16 ;  /* 0x0000001000107245 */ /* 0x000fca0000201400 */
[----:B------:R-:W-:-:S05]  /*0640*/  FMUL R16, R16, R16 ;  /* 0x0000001010107220 */ /* 0x000fca0000400000 */
[C---:B------:R-:W-:Y:S02]  /*0650*/  FSETP.NEU.AND P1, PT, R16.reuse, RZ, PT ;  /* 0x000000ff1000720b */ /* 0x040fe40003f2d000 */
[----:B--2---:R-:W-:Y:S02]  /*0660*/  FSETP.NEU.AND P2, PT, R21, RZ, PT ;  /* 0x000000ff1500720b */ /* 0x004fe40003f4d000 */
[----:B------:R-:W-:-:S04]  /*0670*/  LOP3.LUT R21, R16, 0x80000000, R21, 0xb8, !PT ;  /* 0x8000000010157812 */ /* 0x000fc800078eb815 */
[----:B------:R-:W-:-:S04]  /*0680*/  FSEL R21, R21, RZ, P2 ;  /* 0x000000ff15157208 */ /* 0x000fc80001000000 */
[----:B------:R-:W-:-:S05]  /*0690*/  FSEL R21, R21, RZ, P1 ;  /* 0x000000ff15157208 */ /* 0x000fca0000800000 */
[----:B------:R1:W-:Y:S04]  /*06a0*/  STG.E desc[UR4][R12.64+0x4], R21 ;  /* 0x000004150c007986 */ /* 0x0003e8000c101904 */
[----:B0-----:R-:W2:Y:S01]  /*06b0*/  LDG.E R19, desc[UR4][R10.64+0x8] ;  /* 0x000008040a137981 */ /* 0x001ea2000c1e1900 */
        /* <DEDUP_REMOVED lines=9> */
[----:B-1----:R-:W2:Y:S01]  /*0750*/  LDG.E R21, desc[UR4][R10.64+0xc] ;  /* 0x00000c040a157981 */ /* 0x002ea2000c1e1900 */
[----:B------:R-:W-:Y:S02]  /*0760*/  VIADD R14, R14, 0x3 ;  /* 0x000000030e0e7836 */ /* 0x000fe40000000000 */
[----:B------:R-:W-:-:S03]  /*0770*/  VIADD R17, R17, 0x4 ;  /* 0x0000000411117836 */ /* 0x000fc60000000000 */
[----:B------:R-:W-:-:S05]  /*0780*/  I2FP.F32.S32 R14, R14 ;  /* 0x0000000e000e7245 */ /* 0x000fca0000201400 */
[----:B------:R-:W-:-:S05]  /*0790*/  FMUL R14, R14, R14 ;  /* 0x0000000e0e0e7220 */ /* 0x000fca0000400000 */
[C---:B------:R-:W-:Y:S02]  /*07a0*/  FSETP.NEU.AND P1, PT, R14.reuse, RZ, PT ;  /* 0x000000ff0e00720b */ /* 0x040fe40003f2d000 */
[----:B--2---:R-:W-:Y:S02]  /*07b0*/  FSETP.NEU.AND P2, PT, R21, RZ, PT ;  /* 0x000000ff1500720b */ /* 0x004fe40003f4d000 */
[----:B------:R-:W-:-:S04]  /*07c0*/  LOP3.LUT R21, R14, 0x80000000, R21, 0xb8, !PT ;  /* 0x800000000e157812 */ /* 0x000fc800078eb815 */
[----:B------:R-:W-:-:S04]  /*07d0*/  FSEL R21, R21, RZ, P2 ;  /* 0x000000ff15157208 */ /* 0x000fc80001000000 */
[----:B------:R-:W-:Y:S02]  /*07e0*/  FSEL R21, R21, RZ, P1 ;  /* 0x000000ff15157208 */ /* 0x000fe40000800000 */
[----:B------:R-:W-:-:S03]  /*07f0*/  ISETP.NE.AND P1, PT, R17, R15, PT ;  /* 0x0000000f1100720c */ /* 0x000fc60003f25270 */
[----:B------:R0:W-:Y:S10]  /*0800*/  STG.E desc[UR4][R12.64+0xc], R21 ;  /* 0x00000c150c007986 */ /* 0x0001f4000c101904 */
[----:B------:R-:W-:Y:S05]  /*0810*/  @P1 BRA `(.L_x_9) ;  /* 0xfffffffc004c1947 */ /* 0x000fea000383ffff */
.L_x_8:
[----:B------:R-:W-:Y:S05]  /*0820*/  BSYNC.RECONVERGENT B1 ;  /* 0x0000000000017941 */ /* 0x000fea0003800200 */
.L_x_7:
[----:B------:R-:W-:Y:S05]  /*0830*/  @!P0 BRA `(.L_x_2) ;  /* 0x0000000000908947 */ /* 0x000fea0003800000 */
        /* <DEDUP_REMOVED lines=10> */
[----:B------:R-:W-:Y:S02]  /*08e0*/  FSEL R15, R16, RZ, P0 ;  /* 0x000000ff100f7208 */ /* 0x000fe40000000000 */
[----:B------:R-:W-:-:S03]  /*08f0*/  ISETP.NE.AND P0, PT, R18, 0x1, PT ;  /* 0x000000011200780c */ /* 0x000fc60003f05270 */
[----:B------:R1:W-:Y:S10]  /*0900*/  STG.E desc[UR4][R12.64], R15 ;  /* 0x0000000f0c007986 */ /* 0x0003f4000c101904 */
[----:B------:R-:W-:Y:S05]  /*0910*/  @!P0 BRA `(.L_x_2) ;  /* 0x0000000000588947 */ /* 0x000fea0003800000 */
[----:B------:R-:W2:Y:S01]  /*0920*/  LDG.E R16, desc[UR4][R10.64+0x4] ;  /* 0x000004040a107981 */ /* 0x000ea2000c1e1900 */
[----:B-1----:R-:W-:-:S05]  /*0930*/  VIADD R15, R14, 0x1 ;  /* 0x000000010e0f7836 */ /* 0x002fca0000000000 */
[----:B------:R-:W-:-:S05]  /*0940*/  I2FP.F32.S32 R15, R15 ;  /* 0x0000000f000f7245 */ /* 0x000fca0000201400 */
[----:B------:R-:W-:-:S05]  /*0950*/  FMUL R15, R15, R15 ;  /* 0x0000000f0f0f7220 */ /* 0x000fca0000400000 */
[C---:B------:R-:W-:Y:S02]  /*0960*/  FSETP.NEU.AND P0, PT, R15.reuse, RZ, PT ;  /* 0x000000ff0f00720b */ /* 0x040fe40003f0d000 */
[----:B--2---:R-:W-:Y:S02]  /*0970*/  FSETP.NEU.AND P1, PT, R16, RZ, PT ;  /* 0x000000ff1000720b */ /* 0x004fe40003f2d000 */
[----:B------:R-:W-:-:S04]  /*0980*/  LOP3.LUT R16, R15, 0x80000000, R16, 0xb8, !PT ;  /* 0x800000000f107812 */ /* 0x000fc800078eb810 */
[----:B------:R-:W-:-:S04]  /*0990*/  FSEL R16, R16, RZ, P1 ;  /* 0x000000ff10107208 */ /* 0x000fc80000800000 */
[----:B------:R-:W-:Y:S02]  /*09a0*/  FSEL R15, R16, RZ, P0 ;  /* 0x000000ff100f7208 */ /* 0x000fe40000000000 */
[----:B------:R-:W-:-:S03]  /*09b0*/  ISETP.NE.AND P0, PT, R18, 0x2, PT ;  /* 0x000000021200780c */ /* 0x000fc60003f05270 */
[----:B------:R2:W-:Y:S10]  /*09c0*/  STG.E desc[UR4][R12.64+0x4], R15 ;  /* 0x0000040f0c007986 */ /* 0x0005f4000c101904 */
[----:B------:R-:W-:Y:S05]  /*09d0*/  @!P0 BRA `(.L_x_2) ;  /* 0x0000000000288947 */ /* 0x000fea0003800000 */
[----:B------:R-:W3:Y:S01]  /*09e0*/  LDG.E R11, desc[UR4][R10.64+0x8] ;  /* 0x000008040a0b7981 */ /* 0x000ee2000c1e1900 */
[----:B------:R-:W-:-:S05]  /*09f0*/  VIADD R14, R14, 0x2 ;  /* 0x000000020e0e7836 */ /* 0x000fca0000000000 */
[----:B------:R-:W-:-:S05]  /*0a00*/  I2FP.F32.S32 R14, R14 ;  /* 0x0000000e000e7245 */ /* 0x000fca0000201400 */
[----:B------:R-:W-:-:S05]  /*0a10*/  FMUL R14, R14, R14 ;  /* 0x0000000e0e0e7220 */ /* 0x000fca0000400000 */
[C---:B------:R-:W-:Y:S02]  /*0a20*/  FSETP.NEU.AND P0, PT, R14.reuse, RZ, PT ;  /* 0x000000ff0e00720b */ /* 0x040fe40003f0d000 */
[----:B---3--:R-:W-:Y:S02]  /*0a30*/  FSETP.NEU.AND P1, PT, R11, RZ, PT ;  /* 0x000000ff0b00720b */ /* 0x008fe40003f2d000 */
[----:B--2---:R-:W-:-:S04]  /*0a40*/  LOP3.LUT R15, R14, 0x80000000, R11, 0xb8, !PT ;  /* 0x800000000e0f7812 */ /* 0x004fc800078eb80b */
[----:B------:R-:W-:-:S04]  /*0a50*/  FSEL R15, R15, RZ, P1 ;  /* 0x000000ff0f0f7208 */ /* 0x000fc80000800000 */
[----:B------:R-:W-:-:S05]  /*0a60*/  FSEL R15, R15, RZ, P0 ;  /* 0x000000ff0f0f7208 */ /* 0x000fca0000000000 */
[----:B------:R3:W-:Y:S02]  /*0a70*/  STG.E desc[UR4][R12.64+0x8], R15 ;  /* 0x0000080f0c007986 */ /* 0x0007e4000c101904 */
.L_x_2:
[----:B------:R-:W-:Y:S05]  /*0a80*/  BSYNC.RECONVERGENT B0 ;  /* 0x0000000000007941 */ /* 0x000fea0003800200 */
.L_x_1:
[----:B0123--:R-:W0:Y:S01]  /*0a90*/  LDC R13, c[0x0][0x390] ;  /* 0x0000e400ff0d7b82 */ /* 0x00fe220000000800 */
[----:B------:R-:W-:-:S05]  /*0aa0*/  VIADD R9, R9, 0x1 ;  /* 0x0000000109097836 */ /* 0x000fca0000000000 */
[----:B0-----:R-:W-:-:S13]  /*0ab0*/  ISETP.NE.AND P0, PT, R9, R13, PT ;  /* 0x0000000d0900720c */ /* 0x001fda0003f05270 */
[----:B------:R-:W-:Y:S05]  /*0ac0*/  @P0 BRA `(.L_x_10) ;  /* 0xfffffff400c00947 */ /* 0x000fea000383ffff */
.L_x_0:
[----:B------:R-:W-:-:S13]  /*0ad0*/  ISETP.NE.AND P0, PT, R0, -0x1, PT ;  /* 0xffffffff0000780c */ /* 0x000fda0003f05270 */
[----:B------:R-:W-:Y:S05]  /*0ae0*/  @!P0 BRA `(.L_x_11) ;  /* 0x0000000400448947 */ /* 0x000fea0003800000 */
[----:B------:R-:W-:-:S13]  /*0af0*/  ISETP.GE.AND P0, PT, R0, R13, PT ;  /* 0x0000000d0000720c */ /* 0x000fda0003f06270 */
[----:B------:R-:W-:Y:S05]  /*0b00*/  @P0 EXIT ;  /* 0x000000000000094d */ /* 0x000fea0003800000 */
[--C-:B------:R-:W-:Y:S01]  /*0b10*/  IMAD.IADD R6, R13, 0x1, -R0.reuse ;  /* 0x000000010d067824 */ /* 0x100fe200078e0a00 */
[----:B------:R-:W-:Y:S01]  /*0b20*/  BSSY.RECONVERGENT B0, `(.L_x_12) ;  /* 0x0000019000007945 */ /* 0x000fe20003800200 */
[----:B------:R-:W-:Y:S02]  /*0b30*/  IMAD.IADD R7, R0, 0x1, -R13 ;  /* 0x0000000100077824 */ /* 0x000fe400078e0a0d */
[----:B------:R-:W-:Y:S01]  /*0b40*/  IMAD.MOV.U32 R15, RZ, RZ, R0 ;  /* 0x000000ffff0f7224 */ /* 0x000fe200078e0000 */
[----:B------:R-:W-:Y:S02]  /*0b50*/  LOP3.LUT P1, R6, R6, 0x3, RZ, 0xc0, !PT ;  /* 0x0000000306067812 */ /* 0x000fe4000782c0ff */
[----:B------:R-:W-:-:S11]  /*0b60*/  ISETP.GT.U32.AND P0, PT, R7, -0x4, PT ;  /* 0xfffffffc0700780c */ /* 0x000fd60003f04070 */
[----:B------:R-:W-:Y:S05]  /*0b70*/  @!P1 BRA `(.L_x_13) ;  /* 0x00000000004c9947 */ /* 0x000fea0003800000 */
[----:B------:R-:W-:Y:S02]  /*0b80*/  IMAD.MOV R10, RZ, RZ, -R6 ;  /* 0x000000ffff0a7224 */ /* 0x000fe400078e0a06 */
[----:B------:R-:W-:Y:S02]  /*0b90*/  IMAD.MOV.U32 R11, RZ, RZ, RZ ;  /* 0x000000ffff0b7224 */ /* 0x000fe400078e00ff */
[----:B------:R-:W-:-:S07]  /*0ba0*/  IMAD.MOV.U32 R15, RZ, RZ, R0 ;  /* 0x000000ffff0f7224 */ /* 0x000fce00078e0000 */
.L_x_14:
[----:B------:R-:W-:-:S06]  /*0bb0*/  IMAD.WIDE R8, R15, 0x4, R2 ;  /* 0x000000040f087825 */ /* 0x000fcc00078e0202 */
[----:B------:R-:W2:Y:S01]  /*0bc0*/  LDG.E R9, desc[UR4][R8.64] ;  /* 0x0000000408097981 */ /* 0x000ea2000c1e1900 */
[----:B0-----:R-:W-:Y:S01]  /*0bd0*/  I2FP.F32.S32 R6, R11 ;  /* 0x0000000b00067245 */ /* 0x001fe20000201400 */
[----:B------:R-:W-:Y:S02]  /*0be0*/  VIADD R10, R10, 0x1 ;  /* 0x000000010a0a7836 */ /* 0x000fe40000000000 */
[----:B------:R-:W-:Y:S02]  /*0bf0*/  VIADD R11, R11, 0x1 ;  /* 0x000000010b0b7836 */ /* 0x000fe40000000000 */
[----:B------:R-:W-:-:S05]  /*0c00*/  FMUL R6, R6, R6 ;  /* 0x0000000606067220 */ /* 0x000fca0000400000 */
[C---:B------:R-:W-:Y:S02]  /*0c10*/  FSETP.NEU.AND P1, PT, R6.reuse, RZ, PT ;  /* 0x000000ff0600720b */ /* 0x040fe40003f2d000 */
[----:B--2---:R-:W-:Y:S02]  /*0c20*/  FSETP.NEU.AND P2, PT, R9, RZ, PT ;  /* 0x000000ff0900720b */ /* 0x004fe40003f4d000 */
[----:B------:R-:W-:-:S04]  /*0c30*/  LOP3.LUT R7, R6, 0x80000000, R9, 0xb8, !PT ;  /* 0x8000000006077812 */ /* 0x000fc800078eb809 */
[----:B------:R-:W-:Y:S01]  /*0c40*/  FSEL R12, R7, RZ, P2 ;  /* 0x000000ff070c7208 */ /* 0x000fe20001000000 */
[----:B------:R-:W-:-:S03]  /*0c50*/  IMAD.WIDE R6, R15, 0x4, R4 ;  /* 0x000000040f067825 */ /* 0x000fc600078e0204 */
[----:B------:R-:W-:Y:S01]  /*0c60*/  FSEL R17, R12, RZ, P1 ;  /* 0x000000ff0c117208 */ /* 0x000fe20000800000 */
[----:B------:R-:W-:Y:S01]  /*0c70*/  VIADD R15, R15, 0x1 ;  /* 0x000000010f0f7836 */ /* 0x000fe20000000000 */
[----:B------:R-:W-:-:S03]  /*0c80*/  ISETP.NE.AND P1, PT, R10, RZ, PT ;  /* 0x000000ff0a00720c */ /* 0x000fc60003f25270 */
[----:B------:R0:W-:Y:S10]  /*0c90*/  STG.E desc[UR4][R6.64], R17 ;  /* 0x0000001106007986 */ /* 0x0001f4000c101904 */
[----:B------:R-:W-:Y:S05]  /*0ca0*/  @P1 BRA `(.L_x_14) ;  /* 0xfffffffc00c01947 */ /* 0x000fea000383ffff */
.L_x_13:
[----:B------:R-:W-:Y:S05]  /*0cb0*/  BSYNC.RECONVERGENT B0 ;  /* 0x0000000000007941 */ /* 0x000fea0003800200 */
.L_x_12:
[----:B------:R-:W-:Y:S05]  /*0cc0*/  @P0 EXIT ;  /* 0x000000000000094d */ /* 0x000fea0003800000 */
[C---:B------:R-:W-:Y:S02]  /*0cd0*/  VIADD R11, R15.reuse, 0x1 ;  /* 0x000000010f0b7836 */ /* 0x040fe40000000000 */
[----:B------:R-:W-:Y:S02]  /*0ce0*/  IMAD.IADD R10, R15, 0x1, -R13 ;  /* 0x000000010f0a7824 */ /* 0x000fe400078e0a0d */
[----:B------:R-:W-:-:S07]  /*0cf0*/  IMAD.IADD R0, R11, 0x1, -R0 ;  /* 0x000000010b007824 */ /* 0x000fce00078e0a00 */
.L_x_15:
[----:B-1----:R-:W-:-:S04]  /*0d00*/  VIADD R9, R11, 0xffffffff ;  /* 0xffffffff0b097836 */ /* 0x002fc80000000000 */
[----:B0-----:R-:W-:-:S05]  /*0d10*/  IMAD.WIDE R6, R9, 0x4, R2 ;  /* 0x0000000409067825 */ /* 0x001fca00078e0202 */
[----:B------:R-:W2:Y:S01]  /*0d20*/  LDG.E R13, desc[UR4][R6.64] ;  /* 0x00000004060d7981 */ /* 0x000ea2000c1e1900 */
[----:B------:R-:W-:-:S05]  /*0d30*/  VIADD R8, R0, 0xffffffff ;  /* 0xffffffff00087836 */ /* 0x000fca0000000000 */
[----:B------:R-:W-:-:S05]  /*0d40*/  I2FP.F32.S32 R8, R8 ;  /* 0x0000000800087245 */ /* 0x000fca0000201400 */
[----:B------:R-:W-:-:S05]  /*0d50*/  FMUL R8, R8, R8 ;  /* 0x0000000808087220 */ /* 0x000fca0000400000 */
[C---:B------:R-:W-:Y:S02]  /*0d60*/  FSETP.NEU.AND P0, PT, R8.reuse, RZ, PT ;  /* 0x000000ff0800720b */ /* 0x040fe40003f0d000 */
[----:B--2---:R-:W-:Y:S02]  /*0d70*/  FSETP.NEU.AND P1, PT, R13, RZ, PT ;  /* 0x000000ff0d00720b */ /* 0x004fe40003f2d000 */
[----:B------:R-:W-:Y:S01]  /*0d80*/  LOP3.LUT R13, R8, 0x80000000, R13, 0xb8, !PT ;  /* 0x80000000080d7812 */ /* 0x000fe200078eb80d */
[----:B------:R-:W-:-:S03]  /*0d90*/  IMAD.WIDE R8, R9, 0x4, R4 ;  /* 0x0000000409087825 */ /* 0x000fc600078e0204 */
[----:B------:R-:W-:-:S04]  /*0da0*/  FSEL R13, R13, RZ, P1 ;  /* 0x000000ff0d0d7208 */ /* 0x000fc80000800000 */
[----:B------:R-:W-:-:S05]  /*0db0*/  FSEL R13, R13, RZ, P0 ;  /* 0x000000ff0d0d7208 */ /* 0x000fca0000000000 */
[----:B------:R0:W-:Y:S04]  /*0dc0*/  STG.E desc[UR4][R8.64], R13 ;  /* 0x0000000d08007986 */ /* 0x0001e8000c101904 */
[----:B------:R-:W2:Y:S01]  /*0dd0*/  LDG.E R15, desc[UR4][R6.64+0x4] ;  /* 0x00000404060f7981 */ /* 0x000ea2000c1e1900 */
        /* <DEDUP_REMOVED lines=28> */
[----:B------:R-:W-:-:S03]  /*0fa0*/  ISETP.NE.AND P0, PT, R10, RZ, PT ;  /* 0x000000ff0a00720c */ /* 0x000fc60003f05270 */
[----:B------:R1:W-:Y:S10]  /*0fb0*/  STG.E desc[UR4][R8.64+0xc], R13 ;  /* 0x00000c0d08007986 */ /* 0x0003f4000c101904 */
[----:B------:R-:W-:Y:S05]  /*0fc0*/  @!P0 EXIT ;  /* 0x000000000000894d */ /* 0x000fea0003800000 */
[----:B------:R-:W-:Y:S02]  /*0fd0*/  VIADD R0, R0, 0x4 ;  /* 0x0000000400007836 */ /* 0x000fe40000000000 */
[----:B------:R-:W-:Y:S01]  /*0fe0*/  VIADD R11, R11, 0x4 ;  /* 0x000000040b0b7836 */ /* 0x000fe20000000000 */
[----:B------:R-:W-:Y:S06]  /*0ff0*/  BRA `(.L_x_15) ;  /* 0xfffffffc00407947 */ /* 0x000fec000383ffff */
.L_x_11:
[----:B------:R0:W5:Y:S01]  /*1000*/  LDG.E R3, desc[UR4][R2.64] ;  /* 0x0000000402037981 */ /* 0x000162000c1e1900 */
[C---:B------:R-:W-:Y:S01]  /*1010*/  ISETP.GE.AND P0, PT, R13.reuse, 0x1, PT ;  /* 0x000000010d00780c */ /* 0x040fe20003f06270 */
[----:B------:R-:W-:-:S05]  /*1020*/  IMAD R0, R13, R13, RZ ;  /* 0x0000000d0d007224 */ /* 0x000fca00078e02ff */
[----:B------:R-:W-:-:S07]  /*1030*/  I2FP.F32.U32 R0, R0 ;  /* 0x0000000000007245 */ /* 0x000fce0000201000 */
[----:B0-----:R-:W-:Y:S05]  /*1040*/  @!P0 EXIT ;  /* 0x000000000000894d */ /* 0x001fea0003800000 */
[----:B------:R-:W-:Y:S01]  /*1050*/  ISETP.GE.U32.AND P3, PT, R13, 0x10, PT ;  /* 0x000000100d00780c */ /* 0x000fe20003f66070 */
[----:B------:R-:W-:Y:S01]  /*1060*/  IMAD.MOV.U32 R11, RZ, RZ, RZ ;  /* 0x000000ffff0b7224 */ /* 0x000fe200078e00ff */
[----:B-----5:R-:W-:Y:S02]  /*1070*/  FSETP.NEU.AND P2, PT, R3, RZ, PT ;  /* 0x000000ff0300720b */ /* 0x020fe40003f4d000 */
[----:B------:R-:W-:Y:S02]  /*1080*/  LOP3.LUT R0, R0, 0x80000000, R3, 0xb8, !PT ;  /* 0x8000000000007812 */ /* 0x000fe400078eb803 */
[C---:B------:R-:W-:Y:S02]  /*1090*/  LOP3.LUT R10, R13.reuse, 0xf, RZ, 0xc0, !PT ;  /* 0x0000000f0d0a7812 */ /* 0x040fe400078ec0ff */
[----:B------:R-:W-:Y:S02]  /*10a0*/  ISETP.NE.AND P1, PT, R13, RZ, PT ;  /* 0x000000ff0d00720c */ /* 0x000fe40003f25270 */
[----:B------:R-:W-:-:S02]  /*10b0*/  FSEL R0, R0, RZ, P2 ;  /* 0x000000ff00007208 */ /* 0x000fc40001000000 */
[----:B------:R-:W-:Y:S02]  /*10c0*/  ISETP.NE.AND P0, PT, R10, RZ, PT ;  /* 0x000000ff0a00720c */ /* 0x000fe40003f05270 */
[----:B------:R-:W-:Y:S01]  /*10d0*/  FSEL R9, R0, RZ, P1 ;  /* 0x000000ff00097208 */ /* 0x000fe20000800000 */
[----:B------:R-:W-:Y:S10]  /*10e0*/  @!P3 BRA `(.L_x_16) ;  /* 0x000000000074b947 */ /* 0x000ff40003800000 */
[----:B------:R-:W0:Y:S01]  /*10f0*/  LDCU.64 UR6, c[0x0][0x388] ;  /* 0x00007100ff0677ac */ /* 0x000e220008000a00 */
[----:B------:R-:W-:-:S05]  /*1100*/  LOP3.LUT R11, R13, 0x7ffffff0, RZ, 0xc0, !PT ;  /* 0x7ffffff00d0b7812 */ /* 0x000fca00078ec0ff */
[----:B------:R-:W-:Y:S01]  /*1110*/  IMAD.MOV R0, RZ, RZ, -R11 ;  /* 0x000000ffff007224 */ /* 0x000fe200078e0a0b */
[----:B0-----:R-:W-:-:S04]  /*1120*/  IADD3 R8, P2, PT, R6, UR6, RZ ;  /* 0x0000000606087c10 */ /* 0x001fc8000ff5e0ff */
[----:B------:R-:W-:-:S04]  /*1130*/  IADD3 R8, P1, PT, R8, 0x20, RZ ;  /* 0x0000002008087810 */ /* 0x000fc80007f3e0ff */
[----:B------:R-:W-:-:S09]  /*1140*/  IADD3.X R13, PT, PT, RZ, UR7, R7, P1, P2 ;  /* 0x00000007ff0d7c10 */ /* 0x000fd20008fe4407 */
.L_x_17:
[----:B0-----:R-:W-:Y:S02]  /*1150*/  IMAD.MOV.U32 R2, RZ, RZ, R8 ;  /* 0x000000ffff027224 */ /* 0x001fe400078e0008 */
[----:B------:R-:W-:Y:S02]  /*1160*/  IMAD.MOV.U32 R3, RZ, RZ, R13 ;  /* 0x000000ffff037224 */ /* 0x000fe400078e000d */
[----:B------:R-:W-:Y:S01]  /*1170*/  VIADD R0, R0, 0x10 ;  /* 0x0000001000007836 */ /* 0x000fe20000000000 */
[----:B------:R-:W-:Y:S02]  /*1180*/  IADD3 R8, P2, PT, R2, 0x40, RZ ;  /* 0x0000004002087810 */ /* 0x000fe40007f5e0ff */
[----:B------:R0:W-:Y:S02]  /*1190*/  STG.E desc[UR4][R2.64+-0x20], R9 ;  /* 0xffffe00902007986 */ /* 0x0001e4000c101904 */
[----:B------:R-:W-:Y:S01]  /*11a0*/  ISETP.NE.AND P1, PT, R0, RZ, PT ;  /* 0x000000ff0000720c */ /* 0x000fe20003f25270 */
[----:B------:R-:W-:Y:S01]  /*11b0*/  IMAD.X R13, RZ, RZ, R3, P2 ;  /* 0x000000ffff0d7224 */ /* 0x000fe200010e0603 */
[----:B------:R0:W-:Y:S04]  /*11c0*/  STG.E desc[UR4][R2.64+-0x1c], R9 ;  /* 0xffffe40902007986 */ /* 0x0001e8000c101904 */
        /* <DEDUP_REMOVED lines=13> */
[----:B------:R0:W-:Y:S01]  /*12a0*/  STG.E desc[UR4][R2.64+0x1c], R9 ;  /* 0x00001c0902007986 */ /* 0x0001e2000c101904 */
[----:B------:R-:W-:Y:S05]  /*12b0*/  @P1 BRA `(.L_x_17) ;  /* 0xfffffffc00a41947 */ /* 0x000fea000383ffff */
.L_x_16:
[----:B------:R-:W-:Y:S05]  /*12c0*/  @!P0 EXIT ;  /* 0x000000000000894d */ /* 0x000fea0003800000 */
[----:B------:R-:W1:Y:S01]  /*12d0*/  LDC R0, c[0x0][0x390] ;  /* 0x0000e400ff007b82 */ /* 0x000e620000000800 */
[----:B------:R-:W-:Y:S02]  /*12e0*/  ISETP.GE.U32.AND P0, PT, R10, 0x8, PT ;  /* 0x000000080a00780c */ /* 0x000fe40003f06070 */
[----:B-1----:R-:W-:-:S04]  /*12f0*/  LOP3.LUT R8, R0, 0x7, RZ, 0xc0, !PT ;  /* 0x0000000700087812 */ /* 0x002fc800078ec0ff */
[----:B------:R-:W-:-:S07]  /*1300*/  ISETP.NE.AND P1, PT, R8, RZ, PT ;  /* 0x000000ff0800720c */ /* 0x000fce0003f25270 */
[----:B------:R-:W-:Y:S06]  /*1310*/  @!P0 BRA `(.L_x_18) ;  /* 0x0000000000288947 */ /* 0x000fec0003800000 */
[----:B0-----:R-:W-:-:S04]  /*1320*/  IMAD.WIDE.U32 R2, R11, 0x4, R4 ;  /* 0x000000040b027825 */ /* 0x001fc800078e0004 */
[----:B------:R-:W-:Y:S01]  /*1330*/  VIADD R11, R11, 0x8 ;  /* 0x000000080b0b7836 */ /* 0x000fe20000000000 */
[----:B------:R1:W-:Y:S04]  /*1340*/  STG.E desc[UR4][R2.64], R9 ;  /* 0x0000000902007986 */ /* 0x0003e8000c101904 */
[----:B------:R1:W-:Y:S04]  /*1350*/  STG.E desc[UR4][R2.64+0x4], R9 ;  /* 0x0000040902007986 */ /* 0x0003e8000c101904 */
[----:B------:R1:W-:Y:S04]  /*1360*/  STG.E desc[UR4][R2.64+0x8], R9 ;  /* 0x0000080902007986 */ /* 0x0003e8000c101904 */
[----:B------:R1:W-:Y:S04]  /*1370*/  STG.E desc[UR4][R2.64+0xc], R9 ;  /* 0x00000c0902007986 */ /* 0x0003e8000c101904 */
[----:B------:R1:W-:Y:S04]  /*1380*/  STG.E desc[UR4][R2.64+0x10], R9 ;  /* 0x0000100902007986 */ /* 0x0003e8000c101904 */
[----:B------:R1:W-:Y:S04]  /*1390*/  STG.E desc[UR4][R2.64+0x14], R9 ;  /* 0x0000140902007986 */ /* 0x0003e8000c101904 */
[----:B------:R1:W-:Y:S04]  /*13a0*/  STG.E desc[UR4][R2.64+0x18], R9 ;  /* 0x0000180902007986 */ /* 0x0003e8000c101904 */
[----:B------:R1:W-:Y:S02]  /*13b0*/  STG.E desc[UR4][R2.64+0x1c], R9 ;  /* 0x00001c0902007986 */ /* 0x0003e4000c101904 */
.L_x_18:
[----:B------:R-:W-:Y:S05]  /*13c0*/  @!P1 EXIT ;  /* 0x000000000000994d */ /* 0x000fea0003800000 */
[----:B------:R-:W-:Y:S02]  /*13d0*/  ISETP.GE.U32.AND P0, PT, R8, 0x4, PT ;  /* 0x000000040800780c */ /* 0x000fe40003f06070 */
[----:B------:R-:W-:-:S04]  /*13e0*/  LOP3.LUT R0, R0, 0x3, RZ, 0xc0, !PT ;  /* 0x0000000300007812 */ /* 0x000fc800078ec0ff */
[----:B------:R-:W-:-:S07]  /*13f0*/  ISETP.NE.AND P1, PT, R0, RZ, PT ;  /* 0x000000ff0000720c */ /* 0x000fce0003f25270 */
[----:B------:R-:W-:-:S05]  /*1400*/  @P0 IMAD.WIDE.U32 R4, R11, 0x4, R4 ;  /* 0x000000040b040825 */ /* 0x000fca00078e0004 */
[----:B------:R2:W-:Y:S04]  /*1410*/  @P0 STG.E desc[UR4][R4.64], R9 ;  /* 0x0000000904000986 */ /* 0x0005e8000c101904 */
[----:B------:R2:W-:Y:S04]  /*1420*/  @P0 STG.E desc[UR4][R4.64+0x4], R9 ;  /* 0x0000040904000986 */ /* 0x0005e8000c101904 */
[----:B------:R2:W-:Y:S04]  /*1430*/  @P0 STG.E desc[UR4][R4.64+0x8], R9 ;  /* 0x0000080904000986 */ /* 0x0005e8000c101904 */
[----:B------:R2:W-:Y:S01]  /*1440*/  @P0 STG.E desc[UR4][R4.64+0xc], R9 ;  /* 0x00000c0904000986 */ /* 0x0005e2000c101904 */
[----:B------:R-:W-:Y:S05]  /*1450*/  @!P1 EXIT ;  /* 0x000000000000994d */ /* 0x000fea0003800000 */
[----:B------:R-:W2:Y:S01]  /*1460*/  LDCU.64 UR6, c[0x0][0x388] ;  /* 0x00007100ff0677ac */ /* 0x000ea20008000a00 */
[----:B------:R-:W-:Y:S02]  /*1470*/  @P0 VIADD R11, R11, 0x4 ;  /* 0x000000040b0b0836 */ /* 0x000fe40000000000 */
[----:B------:R-:W-:Y:S02]  /*1480*/  IMAD.MOV R0, RZ, RZ, -R0 ;  /* 0x000000ffff007224 */ /* 0x000fe400078e0a00 */
[----:B------:R-:W-:-:S03]  /*1490*/  IMAD.WIDE.U32 R6, R11, 0x4, R6 ;  /* 0x000000040b067825 */ /* 0x000fc600078e0006 */
[----:B--2---:R-:W-:-:S04]  /*14a0*/  IADD3 R4, P0, PT, R6, UR6, RZ ;  /* 0x0000000606047c10 */ /* 0x004fc8000ff1e0ff */
[----:B------:R-:W-:-:S09]  /*14b0*/  IADD3.X R5, PT, PT, R7, UR7, RZ, P0, !PT ;  /* 0x0000000707057c10 */ /* 0x000fd200087fe4ff */
.L_x_19:
[----:B01----:R-:W-:Y:S01]  /*14c0*/  IMAD.MOV.U32 R2, RZ, RZ, R4 ;  /* 0x000000ffff027224 */ /* 0x003fe200078e0004 */
[----:B------:R-:W-:Y:S01]  /*14d0*/  IADD3 R4, P1, PT, R4, 0x4, RZ ;  /* 0x0000000404047810 */ /* 0x000fe20007f3e0ff */
[--C-:B------:R-:W-:Y:S02]  /*14e0*/  IMAD.MOV.U32 R3, RZ, RZ, R5.reuse ;  /* 0x000000ffff037224 */ /* 0x100fe400078e0005 */
[----:B------:R-:W-:Y:S02]  /*14f0*/  VIADD R0, R0, 0x1 ;  /* 0x0000000100007836 */ /* 0x000fe40000000000 */
[----:B------:R-:W-:Y:S01]  /*1500*/  IMAD.X R5, RZ, RZ, R5, P1 ;  /* 0x000000ffff057224 */ /* 0x000fe200008e0605 */
[----:B------:R2:W-:Y:S02]  /*1510*/  STG.E desc[UR4][R2.64], R9 ;  /* 0x0000000902007986 */ /* 0x0005e4000c101904 */
[----:B------:R-:W-:-:S13]  /*1520*/  ISETP.NE.AND P0, PT, R0, RZ, PT ;  /* 0x000000ff0000720c */ /* 0x000fda0003f05270 */
[----:B--2---:R-:W-:Y:S05]  /*1530*/  @P0 BRA `(.L_x_19) ;  /* 0xfffffffc00e00947 */ /* 0x004fea000383ffff */
[----:B------:R-:W-:Y:S05]  /*1540*/  EXIT ;  /* 0x000000000000794d */ /* 0x000fea0003800000 */
.L_x_20:
[----:B------:R-:W-:-:S00]  /*1550*/  BRA `(.L_x_20) ;  /* 0xfffffffc00fc7947 */ /* 0x000fc0000383ffff */
[----:B------:R-:W-:-:S00]  /*1560*/  NOP ;  /* 0x0000000000007918 */ /* 0x000fc00000000000 */
        /* <DEDUP_REMOVED lines=9> */
.L_x_21:


//--------------------- .nv.shared.reserved.0     --------------------------
	.section	.nv.shared.reserved.0,"aw",@nobits
	.weak		__nv_reservedSMEM_offset_0_alias
	.size		__nv_reservedSMEM_offset_0_alias, 0, 64
	.other		__nv_reservedSMEM_offset_0_alias,@"STO_CUDA_RESERVED_SHARED STV_DEFAULT"
__nv_reservedSMEM_offset_0_alias:
	.zero		0
	.zero		64


//--------------------- .nv.constant0._Z10horizontalPfS_iii --------------------------
	.section	.nv.constant0._Z10horizontalPfS_iii,"a",@progbits
	.sectionflags	@""
	.align	4
.nv.constant0._Z10horizontalPfS_iii:
	.zero		924


//--------------------- SYMBOLS --------------------------

	.type		.nv.reservedSmem.offset0,@object
	.size		.nv.reservedSmem.offset0,0x4
